	.headerflags	@"EF_CUDA_TEXMODE_UNIFIED EF_CUDA_64BIT_ADDRESS EF_CUDA_ACCELERATORS EF_CUDA_SM90 EF_CUDA_VIRTUAL_SM(EF_CUDA_SM90)"
	.elftype	@"ET_EXEC"


//--------------------- .nv.info                  --------------------------
	.section	.nv.info,"",@"SHT_CUDA_INFO"
	.align	4


	//----- nvinfo : EIATTR_REGCOUNT
	.align		4
        /*0000*/ 	.byte	0x04, 0x2f
        /*0002*/ 	.short	(.L_1 - .L_0)
	.align		4
.L_0:
        /*0004*/ 	.word	index@(triton_poi_fused_leaky_relu_leaky_relu_backward_2)
        /*0008*/ 	.word	0x0000000c


	//----- nvinfo : EIATTR_MIN_STACK_SIZE
	.align		4
.L_1:
        /*000c*/ 	.byte	0x04, 0x12
        /*000e*/ 	.short	(.L_3 - .L_2)
	.align		4
.L_2:
        /*0010*/ 	.word	index@(triton_poi_fused_leaky_relu_leaky_relu_backward_2)
        /*0014*/ 	.word	0x00000000


	//----- nvinfo : EIATTR_FRAME_SIZE
	.align		4
.L_3:
        /*0018*/ 	.byte	0x04, 0x11
        /*001a*/ 	.short	(.L_5 - .L_4)
	.align		4
.L_4:
        /*001c*/ 	.word	index@(triton_poi_fused_leaky_relu_leaky_relu_backward_2)
        /*0020*/ 	.word	0x00000000


	//----- nvinfo : EIATTR_MIN_STACK_SIZE
	.align		4
.L_5:
        /*0024*/ 	.byte	0x04, 0x12
        /*0026*/ 	.short	(.L_7 - .L_6)
	.align		4
.L_6:
        /*0028*/ 	.word	index@(triton_poi_fused_leaky_relu_leaky_relu_backward_2)
        /*002c*/ 	.word	0x00000000
.L_7:


//--------------------- .nv.info.triton_poi_fused_leaky_relu_leaky_relu_backward_2 --------------------------
	.section	.nv.info.triton_poi_fused_leaky_relu_leaky_relu_backward_2,"",@"SHT_CUDA_INFO"
	.sectionflags	@""
	.align	4


	//----- nvinfo : EIATTR_CUDA_API_VERSION
	.align		4
        /*0000*/ 	.byte	0x04, 0x37
        /*0002*/ 	.short	(.L_9 - .L_8)
.L_8:
        /*0004*/ 	.word	0x0000007c


	//----- nvinfo : EIATTR_KPARAM_INFO
	.align		4
.L_9:
        /*0008*/ 	.byte	0x04, 0x17
        /*000a*/ 	.short	(.L_11 - .L_10)
.L_10:
        /*000c*/ 	.word	0x00000000
        /*0010*/ 	.short	0x0003
        /*0012*/ 	.short	0x0018
        /*0014*/ 	.byte	0x00, 0xf0, 0x11, 0x00


	//----- nvinfo : EIATTR_KPARAM_INFO
	.align		4
.L_11:
        /*0018*/ 	.byte	0x04, 0x17
        /*001a*/ 	.short	(.L_13 - .L_12)
.L_12:
        /*001c*/ 	.word	0x00000000
        /*0020*/ 	.short	0x0002
        /*0022*/ 	.short	0x0010
        /*0024*/ 	.byte	0x00, 0xf4, 0x21, 0x00


	//----- nvinfo : EIATTR_KPARAM_INFO
	.align		4
.L_13:
        /*0028*/ 	.byte	0x04, 0x17
        /*002a*/ 	.short	(.L_15 - .L_14)
.L_14:
        /*002c*/ 	.word	0x00000000
        /*0030*/ 	.short	0x0001
        /*0032*/ 	.short	0x0008
        /*0034*/ 	.byte	0x00, 0xf4, 0x21, 0x00


	//----- nvinfo : EIATTR_KPARAM_INFO
	.align		4
.L_15:
        /*0038*/ 	.byte	0x04, 0x17
        /*003a*/ 	.short	(.L_17 - .L_16)
.L_16:
        /*003c*/ 	.word	0x00000000
        /*0040*/ 	.short	0x0000
        /*0042*/ 	.short	0x0000
        /*0044*/ 	.byte	0x00, 0xf4, 0x21, 0x00


	//----- nvinfo : EIATTR_SPARSE_MMA_MASK
	.align		4
.L_17:
        /*0048*/ 	.byte	0x03, 0x50
        /*004a*/ 	.short	0x0000


	//----- nvinfo : EIATTR_MAXREG_COUNT
	.align		4
        /*004c*/ 	.byte	0x03, 0x1b
        /*004e*/ 	.short	0x00ff


	//----- nvinfo : EIATTR_EXIT_INSTR_OFFSETS
	.align		4
        /*0050*/ 	.byte	0x04, 0x1c
        /*0052*/ 	.short	(.L_19 - .L_18)


	//   ....[0]....
.L_18:
        /*0054*/ 	.word	0x000001c0


	//   ....[1]....
        /*0058*/ 	.word	0x000001e0


	//----- nvinfo : EIATTR_REQNTID
	.align		4
.L_19:
        /*005c*/ 	.byte	0x04, 0x10
        /*005e*/ 	.short	(.L_21 - .L_20)
.L_20:
        /*0060*/ 	.word	0x00000020
        /*0064*/ 	.word	0x00000001
        /*0068*/ 	.word	0x00000001


	//----- nvinfo : EIATTR_CBANK_PARAM_SIZE
	.align		4
.L_21:
        /*006c*/ 	.byte	0x03, 0x19
        /*006e*/ 	.short	0x001c


	//----- nvinfo : EIATTR_PARAM_CBANK
	.align		4
        /*0070*/ 	.byte	0x04, 0x0a
        /*0072*/ 	.short	(.L_23 - .L_22)
	.align		4
.L_22:
        /*0074*/ 	.word	index@(.nv.constant0.triton_poi_fused_leaky_relu_leaky_relu_backward_2)
        /*0078*/ 	.short	0x0210
        /*007a*/ 	.short	0x001c


	//----- nvinfo : EIATTR_SW_WAR
	.align		4
.L_23:
        /*007c*/ 	.byte	0x04, 0x36
        /*007e*/ 	.short	(.L_25 - .L_24)
.L_24:
        /*0080*/ 	.word	0x00000008
.L_25:


//--------------------- .nv.callgraph             --------------------------
	.section	.nv.callgraph,"",@"SHT_CUDA_CALLGRAPH"
	.align	4
	.sectionentsize	8
	.align		4
        /*0000*/ 	.word	0x00000000
	.align		4
        /*0004*/ 	.word	0xffffffff
	.align		4
        /*0008*/ 	.word	0x00000000
	.align		4
        /*000c*/ 	.word	0xfffffffe
	.align		4
        /*0010*/ 	.word	0x00000000
	.align		4
        /*0014*/ 	.word	0xfffffffd
	.align		4
        /*0018*/ 	.word	0x00000000
	.align		4
        /*001c*/ 	.word	0xfffffffc


//--------------------- .text.triton_poi_fused_leaky_relu_leaky_relu_backward_2 --------------------------
	.section	.text.triton_poi_fused_leaky_relu_leaky_relu_backward_2,"ax",@progbits
	.align	128
        .global         triton_poi_fused_leaky_relu_leaky_relu_backward_2
        .type           triton_poi_fused_leaky_relu_leaky_relu_backward_2,@function
        .size           triton_poi_fused_leaky_relu_leaky_relu_backward_2,(.L_x_1 - triton_poi_fused_leaky_relu_leaky_relu_backward_2)
        .other          triton_poi_fused_leaky_relu_leaky_relu_backward_2,@"STO_CUDA_ENTRY STV_DEFAULT"
triton_poi_fused_leaky_relu_leaky_relu_backward_2:
.text.triton_poi_fused_leaky_relu_leaky_relu_backward_2:
[----:B------:R-:W0:Y:S02]  /*0000*/  LDC R1, c[0x0][0x28] ;  /* 0x00000a00ff017b82 */ /* 0x000e240000000800 */
[----:B------:R-:W1:Y:S01]  /*0010*/  S2R R6, SR_TID.X ;  /* 0x0000000000067919 */ /* 0x000e620000002100 */
[----:B------:R-:W2:Y:S01]  /*0020*/  LDC.64 R4, c[0x0][0x218] ;  /* 0x00008600ff047b82 */ /* 0x000ea20000000a00 */
[----:B------:R-:W-:Y:S01]  /*0030*/  ULDC.64 UR4, c[0x0][0x208] ;  /* 0x0000820000047ab9 */ /* 0x000fe20000000a00 */
[----:B------:R-:W-:Y:S01]  /*0040*/  ULDC.64 UR6, c[0x0][0x220] ;  /* 0x0000880000067ab9 */ /* 0x000fe20000000a00 */
[----:B------:R-:W3:Y:S05]  /*0050*/  S2R R7, SR_CTAID.X ;  /* 0x0000000000077919 */ /* 0x000eea0000002500 */
[----:B------:R-:W4:Y:S01]  /*0060*/  LDC.64 R2, c[0x0][0x210] ;  /* 0x00008400ff027b82 */ /* 0x000f220000000a00 */
[----:B-1----:R-:W-:-:S05]  /*0070*/  LOP3.LUT R0, R6, 0xf, RZ, 0xc0, !PT ;  /* 0x0000000f06007812 */ /* 0x002fca00078ec0ff */
[----:B---3--:R-:W-:-:S04]  /*0080*/  IMAD R7, R7, 0x10, R0 ;  /* 0x0000001007077824 */ /* 0x008fc800078e0200 */
[C---:B------:R-:W-:Y:S01]  /*0090*/  IMAD.HI R0, R7.reuse, 0x55555556, RZ ;  /* 0x5555555607007827 */ /* 0x040fe200078e02ff */
[----:B------:R-:W-:-:S03]  /*00a0*/  ISETP.GE.AND P0, PT, R7, 0xc, PT ;  /* 0x0000000c0700780c */ /* 0x000fc60003f06270 */
[----:B----4-:R-:W-:Y:S01]  /*00b0*/  IMAD.WIDE R2, R7, 0x4, R2 ;  /* 0x0000000407027825 */ /* 0x010fe200078e0202 */
[----:B------:R-:W-:-:S03]  /*00c0*/  LEA.HI R9, R0, R0, RZ, 0x1 ;  /* 0x0000000000097211 */ /* 0x000fc600078f08ff */
[----:B------:R-:W-:Y:S02]  /*00d0*/  IMAD.MOV.U32 R0, RZ, RZ, RZ ;  /* 0x000000ffff007224 */ /* 0x000fe400078e00ff */
[----:B--2---:R-:W-:-:S04]  /*00e0*/  IMAD.WIDE R4, R9, 0x4, R4 ;  /* 0x0000000409047825 */ /* 0x004fc800078e0204 */
[----:B------:R-:W-:Y:S01]  /*00f0*/  IMAD.MOV.U32 R9, RZ, RZ, RZ ;  /* 0x000000ffff097224 */ /* 0x000fe200078e00ff */
[----:B------:R-:W2:Y:S05]  /*0100*/  @!P0 LDG.E R0, desc[UR4][R2.64] ;  /* 0x0000000402008981 */ /* 0x000eaa000c1e1900 */
[----:B------:R-:W2:Y:S01]  /*0110*/  @!P0 LDG.E.EL R9, desc[UR4][R4.64] ;  /* 0x0000000404098981 */ /* 0x000ea2000c2e1900 */
[----:B------:R-:W-:-:S04]  /*0120*/  LOP3.LUT P0, RZ, R6, 0x10, RZ, 0xc0, !PT ;  /* 0x0000001006ff7812 */ /* 0x000fc8000780c0ff */
[----:B------:R-:W-:Y:S02]  /*0130*/  ISETP.LT.AND P0, PT, R7, 0xc, !P0 ;  /* 0x0000000c0700780c */ /* 0x000fe40004701270 */
[----:B--2---:R-:W-:Y:S01]  /*0140*/  FSETP.GT.AND P1, PT, R0, -R9, PT ;  /* 0x800000090000720b */ /* 0x004fe20003f24000 */
[----:B------:R-:W-:-:S12]  /*0150*/  FADD R9, R9, R0 ;  /* 0x0000000009097221 */ /* 0x000fd80000000000 */
[----:B------:R-:W-:Y:S01]  /*0160*/  @!P1 FMUL R9, R9, 0.10000000149011611938 ;  /* 0x3dcccccd09099820 */ /* 0x000fe20000400000 */
[----:B------:R-:W-:-:S04]  /*0170*/  IADD3 R6, P1, R7, UR6, RZ ;  /* 0x0000000607067c10 */ /* 0x000fc8000ff3e0ff */
[----:B------:R-:W-:Y:S01]  /*0180*/  FSETP.GT.AND P2, PT, R9, RZ, PT ;  /* 0x000000ff0900720b */ /* 0x000fe20003f44000 */
[----:B------:R1:W-:Y:S01]  /*0190*/  @P0 STG.E desc[UR4][R2.64], R9 ;  /* 0x0000000902000986 */ /* 0x0003e2000c101904 */
[----:B------:R-:W-:Y:S02]  /*01a0*/  LEA.HI.X.SX32 R7, R7, UR7, 0x1, P1 ;  /* 0x0000000707077c11 */ /* 0x000fe400088f0eff */
[----:B------:R-:W-:Y:S01]  /*01b0*/  SEL R5, RZ, 0x1, !P2 ;  /* 0x00000001ff057807 */ /* 0x000fe20005000000 */
[----:B------:R-:W-:Y:S08]  /*01c0*/  @!P0 EXIT ;  /* 0x000000000000894d */ /* 0x000ff00003800000 */
[----:B------:R-:W-:Y:S01]  /*01d0*/  STG.E.U8 desc[UR4][R6.64], R5 ;  /* 0x0000000506007986 */ /* 0x000fe2000c101104 */
[----:B------:R-:W-:Y:S05]  /*01e0*/  EXIT ;  /* 0x000000000000794d */ /* 0x000fea0003800000 */
.L_x_0:
[----:B------:R-:W-:-:S00]  /*01f0*/  BRA `(.L_x_0) ;  /* 0xfffffffc00fc7947 */ /* 0x000fc0000383ffff */
[----:B------:R-:W-:-:S00]  /*0200*/  NOP ;  /* 0x0000000000007918 */ /* 0x000fc00000000000 */
[----:B------:R-:W-:-:S00]  /*0210*/  NOP ;  /* 0x0000000000007918 */ /* 0x000fc00000000000 */
[----:B------:R-:W-:-:S00]  /*0220*/  NOP ;  /* 0x0000000000007918 */ /* 0x000fc00000000000 */
[----:B------:R-:W-:-:S00]  /*0230*/  NOP ;  /* 0x0000000000007918 */ /* 0x000fc00000000000 */
[----:B------:R-:W-:-:S00]  /*0240*/  NOP ;  /* 0x0000000000007918 */ /* 0x000fc00000000000 */
[----:B------:R-:W-:-:S00]  /*0250*/  NOP ;  /* 0x0000000000007918 */ /* 0x000fc00000000000 */
[----:B------:R-:W-:-:S00]  /*0260*/  NOP ;  /* 0x0000000000007918 */ /* 0x000fc00000000000 */
[----:B------:R-:W-:-:S00]  /*0270*/  NOP ;  /* 0x0000000000007918 */ /* 0x000fc00000000000 */
.L_x_1:


//--------------------- .nv.constant0.triton_poi_fused_leaky_relu_leaky_relu_backward_2 --------------------------
	.section	.nv.constant0.triton_poi_fused_leaky_relu_leaky_relu_backward_2,"a",@progbits
	.sectionflags	@""
	.align	4
.nv.constant0.triton_poi_fused_leaky_relu_leaky_relu_backward_2:
	.zero		556
